//
// Generated by NVIDIA NVVM Compiler
//
// Compiler Build ID: CL-36424714
// Cuda compilation tools, release 13.0, V13.0.88
// Based on NVVM 20.0.0
//

.version 9.0
.target sm_100
.address_size 64

	// .globl	_Z10add_kernelPfS_S_i

.visible .entry _Z10add_kernelPfS_S_i(
	.param .u64 .ptr .align 1 _Z10add_kernelPfS_S_i_param_0,
	.param .u64 .ptr .align 1 _Z10add_kernelPfS_S_i_param_1,
	.param .u64 .ptr .align 1 _Z10add_kernelPfS_S_i_param_2,
	.param .u32 _Z10add_kernelPfS_S_i_param_3
)
{
	.reg .pred 	%p<2>;
	.reg .b32 	%r<6>;
	.reg .b32 	%f<4>;
	.reg .b64 	%rd<11>;

	ld.param.u64 	%rd1, [_Z10add_kernelPfS_S_i_param_0];
	ld.param.u64 	%rd2, [_Z10add_kernelPfS_S_i_param_1];
	ld.param.u64 	%rd3, [_Z10add_kernelPfS_S_i_param_2];
	ld.param.u32 	%r2, [_Z10add_kernelPfS_S_i_param_3];
	mov.u32 	%r3, %ctaid.x;
	mov.u32 	%r4, %ntid.x;
	mov.u32 	%r5, %tid.x;
	mad.lo.s32 	%r1, %r3, %r4, %r5;
	setp.ge.s32 	%p1, %r1, %r2;
	@%p1 bra 	$L__BB0_2;
	cvta.to.global.u64 	%rd4, %rd1;
	cvta.to.global.u64 	%rd5, %rd2;
	cvta.to.global.u64 	%rd6, %rd3;
	mul.wide.s32 	%rd7, %r1, 4;
	add.s64 	%rd8, %rd4, %rd7;
	ld.global.f32 	%f1, [%rd8];
	add.s64 	%rd9, %rd5, %rd7;
	ld.global.f32 	%f2, [%rd9];
	add.f32 	%f3, %f1, %f2;
	add.s64 	%rd10, %rd6, %rd7;
	st.global.f32 	[%rd10], %f3;
$L__BB0_2:
	ret;

}
	// .globl	_Z22move_nodes_fast_kernelv
.visible .entry _Z22move_nodes_fast_kernelv()
{


	ret;

}


// ===== COMPILED SASS (sm_100) =====

	.target	sm_100

	.elftype	@"ET_EXEC"


//--------------------- .note.nv.tkinfo           --------------------------
	.section	.note.nv.tkinfo,"",@"SHT_NOTE"
	.sectionflags	@"SHF_NOTE_NV_TKINFO"
	.tkinfo
        /*0018*/ 	.word	0x00000002
        /*0030*/ 	.string	""
        /*0030*/ 	.string	"ptxas"
        /*0030*/ 	.string	"Cuda compilation tools, release 13.0, V13.0.88"
        /*0030*/ 	.string	"Build cuda_13.0.r13.0/compiler.36424714_0"
        /*0030*/ 	.string	"-arch sm_100 -m 64 "



//--------------------- .note.nv.cuinfo           --------------------------
	.section	.note.nv.cuinfo,"",@"SHT_NOTE"
	.sectionflags	@"SHF_NOTE_NV_CUINFO"
        /*0018*/ 	.short	0x0002
        /*001a*/ 	.short	0x0064
        /*001c*/ 	.short	0x0082
	.zero		2


//--------------------- .nv.info                  --------------------------
	.section	.nv.info,"",@"SHT_CUDA_INFO"
	.align	4


	//----- nvinfo : EIATTR_REGCOUNT
	.align		4
        /*0000*/ 	.byte	0x04, 0x2f
        /*0002*/ 	.short	(.L_1 - .L_0)
	.align		4
.L_0:
        /*0004*/ 	.word	index@(_Z10add_kernelPfS_S_i)
        /*0008*/ 	.word	0x0000000c


	//----- nvinfo : EIATTR_FRAME_SIZE
	.align		4
.L_1:
        /*000c*/ 	.byte	0x04, 0x11
        /*000e*/ 	.short	(.L_3 - .L_2)
	.align		4
.L_2:
        /*0010*/ 	.word	index@(_Z10add_kernelPfS_S_i)
        /*0014*/ 	.word	0x00000000


	//----- nvinfo : EIATTR_REGCOUNT
	.align		4
.L_3:
        /*0018*/ 	.byte	0x04, 0x2f
        /*001a*/ 	.short	(.L_5 - .L_4)
	.align		4
.L_4:
        /*001c*/ 	.word	index@(_Z22move_nodes_fast_kernelv)
        /*0020*/ 	.word	0x00000004


	//----- nvinfo : EIATTR_FRAME_SIZE
	.align		4
.L_5:
        /*0024*/ 	.byte	0x04, 0x11
        /*0026*/ 	.short	(.L_7 - .L_6)
	.align		4
.L_6:
        /*0028*/ 	.word	index@(_Z22move_nodes_fast_kernelv)
        /*002c*/ 	.word	0x00000000


	//----- nvinfo : EIATTR_MIN_STACK_SIZE
	.align		4
.L_7:
        /*0030*/ 	.byte	0x04, 0x12
        /*0032*/ 	.short	(.L_9 - .L_8)
	.align		4
.L_8:
        /*0034*/ 	.word	index@(_Z22move_nodes_fast_kernelv)
        /*0038*/ 	.word	0x00000000


	//----- nvinfo : EIATTR_MIN_STACK_SIZE
	.align		4
.L_9:
        /*003c*/ 	.byte	0x04, 0x12
        /*003e*/ 	.short	(.L_11 - .L_10)
	.align		4
.L_10:
        /*0040*/ 	.word	index@(_Z10add_kernelPfS_S_i)
        /*0044*/ 	.word	0x00000000
.L_11:


//--------------------- .nv.compat                --------------------------
	.section	.nv.compat,"",@"SHT_CUDA_COMPAT_INFO"
	.align	4
        /*0000*/ 	.byte	0x02, 0x09, 0x00, 0x00, 0x02, 0x02, 0x01, 0x00, 0x02, 0x05, 0x05, 0x00, 0x03, 0x07, 0x01, 0x01
        /*0010*/ 	.byte	0x02, 0x03, 0x00, 0x00, 0x02, 0x06, 0x01, 0x00, 0x04, 0x0b, 0x08, 0x00, 0x09, 0x00, 0x00, 0x00
        /*0020*/ 	.byte	0x00, 0x00, 0x00, 0x00


//--------------------- .nv.info._Z22move_nodes_fast_kernelv --------------------------
	.section	.nv.info._Z22move_nodes_fast_kernelv,"",@"SHT_CUDA_INFO"
	.sectionflags	@""
	.align	4


	//----- nvinfo : EIATTR_CUDA_API_VERSION
	.align		4
        /*0000*/ 	.byte	0x04, 0x37
        /*0002*/ 	.short	(.L_13 - .L_12)
.L_12:
        /*0004*/ 	.word	0x00000082


	//----- nvinfo : EIATTR_SPARSE_MMA_MASK
	.align		4
.L_13:
        /*0008*/ 	.byte	0x03, 0x50
        /*000a*/ 	.short	0x0000


	//----- nvinfo : EIATTR_MAXREG_COUNT
	.align		4
        /*000c*/ 	.byte	0x03, 0x1b
        /*000e*/ 	.short	0x00ff


	//----- nvinfo : EIATTR_MERCURY_ISA_VERSION
	.align		4
        /*0010*/ 	.byte	0x03, 0x5f
        /*0012*/ 	.short	0x0101


	//----- nvinfo : EIATTR_VRC_CTA_INIT_COUNT
	.align		4
        /*0014*/ 	.byte	0x02, 0x4a
	.zero		1
	.zero		1


	//----- nvinfo : EIATTR_EXIT_INSTR_OFFSETS
	.align		4
        /*0018*/ 	.byte	0x04, 0x1c
        /*001a*/ 	.short	(.L_15 - .L_14)


	//   ....[0]....
.L_14:
        /*001c*/ 	.word	0x00000010


	//----- nvinfo : EIATTR_SW_WAR
	.align		4
.L_15:
        /*0020*/ 	.byte	0x04, 0x36
        /*0022*/ 	.short	(.L_17 - .L_16)
.L_16:
        /*0024*/ 	.word	0x00000008
.L_17:


//--------------------- .nv.info._Z10add_kernelPfS_S_i --------------------------
	.section	.nv.info._Z10add_kernelPfS_S_i,"",@"SHT_CUDA_INFO"
	.sectionflags	@""
	.align	4


	//----- nvinfo : EIATTR_CUDA_API_VERSION
	.align		4
        /*0000*/ 	.byte	0x04, 0x37
        /*0002*/ 	.short	(.L_19 - .L_18)
.L_18:
        /*0004*/ 	.word	0x00000082


	//----- nvinfo : EIATTR_KPARAM_INFO
	.align		4
.L_19:
        /*0008*/ 	.byte	0x04, 0x17
        /*000a*/ 	.short	(.L_21 - .L_20)
.L_20:
        /*000c*/ 	.word	0x00000000
        /*0010*/ 	.short	0x0003
        /*0012*/ 	.short	0x0018
        /*0014*/ 	.byte	0x00, 0xf0, 0x11, 0x00


	//----- nvinfo : EIATTR_KPARAM_INFO
	.align		4
.L_21:
        /*0018*/ 	.byte	0x04, 0x17
        /*001a*/ 	.short	(.L_23 - .L_22)
.L_22:
        /*001c*/ 	.word	0x00000000
        /*0020*/ 	.short	0x0002
        /*0022*/ 	.short	0x0010
        /*0024*/ 	.byte	0x00, 0xf5, 0x21, 0x00


	//----- nvinfo : EIATTR_KPARAM_INFO
	.align		4
.L_23:
        /*0028*/ 	.byte	0x04, 0x17
        /*002a*/ 	.short	(.L_25 - .L_24)
.L_24:
        /*002c*/ 	.word	0x00000000
        /*0030*/ 	.short	0x0001
        /*0032*/ 	.short	0x0008
        /*0034*/ 	.byte	0x00, 0xf5, 0x21, 0x00


	//----- nvinfo : EIATTR_KPARAM_INFO
	.align		4
.L_25:
        /*0038*/ 	.byte	0x04, 0x17
        /*003a*/ 	.short	(.L_27 - .L_26)
.L_26:
        /*003c*/ 	.word	0x00000000
        /*0040*/ 	.short	0x0000
        /*0042*/ 	.short	0x0000
        /*0044*/ 	.byte	0x00, 0xf5, 0x21, 0x00


	//----- nvinfo : EIATTR_SPARSE_MMA_MASK
	.align		4
.L_27:
        /*0048*/ 	.byte	0x03, 0x50
        /*004a*/ 	.short	0x0000


	//----- nvinfo : EIATTR_MAXREG_COUNT
	.align		4
        /*004c*/ 	.byte	0x03, 0x1b
        /*004e*/ 	.short	0x00ff


	//----- nvinfo : EIATTR_MERCURY_ISA_VERSION
	.align		4
        /*0050*/ 	.byte	0x03, 0x5f
        /*0052*/ 	.short	0x0101


	//----- nvinfo : EIATTR_VRC_CTA_INIT_COUNT
	.align		4
        /*0054*/ 	.byte	0x02, 0x4a
	.zero		1
	.zero		1


	//----- nvinfo : EIATTR_EXIT_INSTR_OFFSETS
	.align		4
        /*0058*/ 	.byte	0x04, 0x1c
        /*005a*/ 	.short	(.L_29 - .L_28)


	//   ....[0]....
.L_28:
        /*005c*/ 	.word	0x00000070


	//   ....[1]....
        /*0060*/ 	.word	0x00000130


	//----- nvinfo : EIATTR_CBANK_PARAM_SIZE
	.align		4
.L_29:
        /*0064*/ 	.byte	0x03, 0x19
        /*0066*/ 	.short	0x001c


	//----- nvinfo : EIATTR_PARAM_CBANK
	.align		4
        /*0068*/ 	.byte	0x04, 0x0a
        /*006a*/ 	.short	(.L_31 - .L_30)
	.align		4
.L_30:
        /*006c*/ 	.word	index@(.nv.constant0._Z10add_kernelPfS_S_i)
        /*0070*/ 	.short	0x0380
        /*0072*/ 	.short	0x001c


	//----- nvinfo : EIATTR_SW_WAR
	.align		4
.L_31:
        /*0074*/ 	.byte	0x04, 0x36
        /*0076*/ 	.short	(.L_33 - .L_32)
.L_32:
        /*0078*/ 	.word	0x00000008
.L_33:


//--------------------- .nv.callgraph             --------------------------
	.section	.nv.callgraph,"",@"SHT_CUDA_CALLGRAPH"
	.align	4
	.sectionentsize	8
	.align		4
        /*0000*/ 	.word	0x00000000
	.align		4
        /*0004*/ 	.word	0xffffffff
	.align		4
        /*0008*/ 	.word	0x00000000
	.align		4
        /*000c*/ 	.word	0xfffffffe
	.align		4
        /*0010*/ 	.word	0x00000000
	.align		4
        /*0014*/ 	.word	0xfffffffd
	.align		4
        /*0018*/ 	.word	0x00000000
	.align		4
        /*001c*/ 	.word	0xfffffffc


//--------------------- .text._Z22move_nodes_fast_kernelv --------------------------
	.section	.text._Z22move_nodes_fast_kernelv,"ax",@progbits
	.align	128
        .global         _Z22move_nodes_fast_kernelv
        .type           _Z22move_nodes_fast_kernelv,@function
        .size           _Z22move_nodes_fast_kernelv,(.L_x_2 - _Z22move_nodes_fast_kernelv)
        .other          _Z22move_nodes_fast_kernelv,@"STO_CUDA_ENTRY STV_DEFAULT"
_Z22move_nodes_fast_kernelv:
.text._Z22move_nodes_fast_kernelv:
[----:B------:R-:W-:Y:S01]  /*0000*/  LDC R1, c[0x0][0x37c] ;  /* 0x0000df00ff017b82 */ /* 0x000fe20000000800 */
[----:B------:R-:W-:Y:S05]  /*0010*/  EXIT ;  /* 0x000000000000794d */ /* 0x000fea0003800000 */
.L_x_0:
[----:B------:R-:W-:-:S00]  /*0020*/  BRA `(.L_x_0) ;  /* 0xfffffffc00fc7947 */ /* 0x000fc0000383ffff */
[----:B------:R-:W-:-:S00]  /*0030*/  NOP ;  /* 0x0000000000007918 */ /* 0x000fc00000000000 */
        /* <DEDUP_REMOVED lines=12> */
.L_x_2:


//--------------------- .text._Z10add_kernelPfS_S_i --------------------------
	.section	.text._Z10add_kernelPfS_S_i,"ax",@progbits
	.align	128
        .global         _Z10add_kernelPfS_S_i
        .type           _Z10add_kernelPfS_S_i,@function
        .size           _Z10add_kernelPfS_S_i,(.L_x_3 - _Z10add_kernelPfS_S_i)
        .other          _Z10add_kernelPfS_S_i,@"STO_CUDA_ENTRY STV_DEFAULT"
_Z10add_kernelPfS_S_i:
.text._Z10add_kernelPfS_S_i:
[----:B------:R-:W-:Y:S01]  /*0000*/  LDC R1, c[0x0][0x37c] ;  /* 0x0000df00ff017b82 */ /* 0x000fe20000000800 */
[----:B------:R-:W0:Y:S07]  /*0010*/  S2R R0, SR_TID.X ;  /* 0x0000000000007919 */ /* 0x000e2e0000002100 */
[----:B------:R-:W0:Y:S01]  /*0020*/  S2UR UR4, SR_CTAID.X ;  /* 0x00000000000479c3 */ /* 0x000e220000002500 */
[----:B------:R-:W1:Y:S07]  /*0030*/  LDCU UR5, c[0x0][0x398] ;  /* 0x00007300ff0577ac */ /* 0x000e6e0008000800 */
[----:B------:R-:W0:Y:S02]  /*0040*/  LDC R9, c[0x0][0x360] ;  /* 0x0000d800ff097b82 */ /* 0x000e240000000800 */
[----:B0-----:R-:W-:-:S05]  /*0050*/  IMAD R9, R9, UR4, R0 ;  /* 0x0000000409097c24 */ /* 0x001fca000f8e0200 */
[----:B-1----:R-:W-:-:S13]  /*0060*/  ISETP.GE.AND P0, PT, R9, UR5, PT ;  /* 0x0000000509007c0c */ /* 0x002fda000bf06270 */
[----:B------:R-:W-:Y:S05]  /*0070*/  @P0 EXIT ;  /* 0x000000000000094d */ /* 0x000fea0003800000 */
[----:B------:R-:W0:Y:S01]  /*0080*/  LDC.64 R2, c[0x0][0x380] ;  /* 0x0000e000ff027b82 */ /* 0x000e220000000a00 */
[----:B------:R-:W1:Y:S07]  /*0090*/  LDCU.64 UR4, c[0x0][0x358] ;  /* 0x00006b00ff0477ac */ /* 0x000e6e0008000a00 */
[----:B------:R-:W2:Y:S08]  /*00a0*/  LDC.64 R4, c[0x0][0x388] ;  /* 0x0000e200ff047b82 */ /* 0x000eb00000000a00 */
[----:B------:R-:W3:Y:S01]  /*00b0*/  LDC.64 R6, c[0x0][0x390] ;  /* 0x0000e400ff067b82 */ /* 0x000ee20000000a00 */
[----:B0-----:R-:W-:-:S06]  /*00c0*/  IMAD.WIDE R2, R9, 0x4, R2 ;  /* 0x0000000409027825 */ /* 0x001fcc00078e0202 */
[----:B-1----:R-:W4:Y:S01]  /*00d0*/  LDG.E R2, desc[UR4][R2.64] ;  /* 0x0000000402027981 */ /* 0x002f22000c1e1900 */
[----:B--2---:R-:W-:-:S06]  /*00e0*/  IMAD.WIDE R4, R9, 0x4, R4 ;  /* 0x0000000409047825 */ /* 0x004fcc00078e0204 */
[----:B------:R-:W4:Y:S01]  /*00f0*/  LDG.E R5, desc[UR4][R4.64] ;  /* 0x0000000404057981 */ /* 0x000f22000c1e1900 */
[----:B---3--:R-:W-:-:S04]  /*0100*/  IMAD.WIDE R6, R9, 0x4, R6 ;  /* 0x0000000409067825 */ /* 0x008fc800078e0206 */
[----:B----4-:R-:W-:-:S05]  /*0110*/  FADD R9, R2, R5 ;  /* 0x0000000502097221 */ /* 0x010fca0000000000 */
[----:B------:R-:W-:Y:S01]  /*0120*/  STG.E desc[UR4][R6.64], R9 ;  /* 0x0000000906007986 */ /* 0x000fe2000c101904 */
[----:B------:R-:W-:Y:S05]  /*0130*/  EXIT ;  /* 0x000000000000794d */ /* 0x000fea0003800000 */
.L_x_1:
        /* <DEDUP_REMOVED lines=12> */
.L_x_3:


//--------------------- .nv.shared.reserved.0     --------------------------
	.section	.nv.shared.reserved.0,"aw",@nobits
	.weak		__nv_reservedSMEM_offset_0_alias
	.size		__nv_reservedSMEM_offset_0_alias, 0, 64
	.other		__nv_reservedSMEM_offset_0_alias,@"STO_CUDA_RESERVED_SHARED STV_DEFAULT"
__nv_reservedSMEM_offset_0_alias:
	.zero		0
	.zero		64


//--------------------- .nv.constant0._Z22move_nodes_fast_kernelv --------------------------
	.section	.nv.constant0._Z22move_nodes_fast_kernelv,"a",@progbits
	.sectionflags	@""
	.align	4
.nv.constant0._Z22move_nodes_fast_kernelv:
	.zero		896


//--------------------- .nv.constant0._Z10add_kernelPfS_S_i --------------------------
	.section	.nv.constant0._Z10add_kernelPfS_S_i,"a",@progbits
	.sectionflags	@""
	.align	4
.nv.constant0._Z10add_kernelPfS_S_i:
	.zero		924


//--------------------- SYMBOLS --------------------------

	.type		.nv.reservedSmem.offset0,@object
	.size		.nv.reservedSmem.offset0,0x4
